//
// Generated by NVIDIA NVVM Compiler
//
// Compiler Build ID: CL-36424714
// Cuda compilation tools, release 13.0, V13.0.88
// Based on NVVM 20.0.0
//

.version 9.0
.target sm_100
.address_size 64

	// .globl	default_function_kernel

.visible .entry default_function_kernel(
	.param .u64 .ptr .align 1 default_function_kernel_param_0,
	.param .u64 .ptr .align 1 default_function_kernel_param_1
)
.maxntid 48
{
	.reg .pred 	%p<2>;
	.reg .b32 	%r<22>;
	.reg .b32 	%f<2>;
	.reg .b64 	%rd<9>;

	ld.param.u64 	%rd1, [default_function_kernel_param_0];
	ld.param.u64 	%rd2, [default_function_kernel_param_1];
	cvta.to.global.u64 	%rd3, %rd1;
	cvta.to.global.u64 	%rd4, %rd2;
	mov.u32 	%r1, %ctaid.x;
	shl.b32 	%r2, %r1, 30;
	shr.s32 	%r3, %r2, 31;
	and.b32  	%r4, %r3, 3456;
	mov.u32 	%r5, %tid.x;
	shl.b32 	%r6, %r5, 28;
	shr.s32 	%r7, %r6, 31;
	and.b32  	%r8, %r7, 1728;
	shr.u32 	%r9, %r1, 2;
	mul.lo.s32 	%r10, %r9, 48;
	and.b32  	%r11, %r1, 1;
	setp.eq.b32 	%p1, %r11, 1;
	selp.b32 	%r12, 24, 0, %p1;
	shr.u32 	%r13, %r5, 1;
	and.b32  	%r14, %r13, 24;
	and.b32  	%r15, %r5, 7;
	or.b32  	%r16, %r10, %r15;
	add.s32 	%r17, %r16, %r12;
	add.s32 	%r18, %r17, %r14;
	add.s32 	%r19, %r18, %r8;
	add.s32 	%r20, %r19, %r4;
	mul.wide.u32 	%rd5, %r20, 4;
	add.s64 	%rd6, %rd4, %rd5;
	ld.global.nc.f32 	%f1, [%rd6];
	mad.lo.s32 	%r21, %r1, 48, %r5;
	mul.wide.u32 	%rd7, %r21, 4;
	add.s64 	%rd8, %rd3, %rd7;
	st.global.f32 	[%rd8], %f1;
	ret;

}


// ===== COMPILED SASS (sm_100) =====

	.target	sm_100

	.elftype	@"ET_EXEC"


//--------------------- .note.nv.tkinfo           --------------------------
	.section	.note.nv.tkinfo,"",@"SHT_NOTE"
	.sectionflags	@"SHF_NOTE_NV_TKINFO"
	.tkinfo
        /*0018*/ 	.word	0x00000002
        /*0030*/ 	.string	""
        /*0030*/ 	.string	"ptxas"
        /*0030*/ 	.string	"Cuda compilation tools, release 13.0, V13.0.88"
        /*0030*/ 	.string	"Build cuda_13.0.r13.0/compiler.36424714_0"
        /*0030*/ 	.string	"-arch sm_100 -m 64 "



//--------------------- .note.nv.cuinfo           --------------------------
	.section	.note.nv.cuinfo,"",@"SHT_NOTE"
	.sectionflags	@"SHF_NOTE_NV_CUINFO"
        /*0018*/ 	.short	0x0002
        /*001a*/ 	.short	0x0064
        /*001c*/ 	.short	0x0082
	.zero		2


//--------------------- .nv.info                  --------------------------
	.section	.nv.info,"",@"SHT_CUDA_INFO"
	.align	4


	//----- nvinfo : EIATTR_REGCOUNT
	.align		4
        /*0000*/ 	.byte	0x04, 0x2f
        /*0002*/ 	.short	(.L_1 - .L_0)
	.align		4
.L_0:
        /*0004*/ 	.word	index@(default_function_kernel)
        /*0008*/ 	.word	0x0000000b


	//----- nvinfo : EIATTR_FRAME_SIZE
	.align		4
.L_1:
        /*000c*/ 	.byte	0x04, 0x11
        /*000e*/ 	.short	(.L_3 - .L_2)
	.align		4
.L_2:
        /*0010*/ 	.word	index@(default_function_kernel)
        /*0014*/ 	.word	0x00000000


	//----- nvinfo : EIATTR_MIN_STACK_SIZE
	.align		4
.L_3:
        /*0018*/ 	.byte	0x04, 0x12
        /*001a*/ 	.short	(.L_5 - .L_4)
	.align		4
.L_4:
        /*001c*/ 	.word	index@(default_function_kernel)
        /*0020*/ 	.word	0x00000000
.L_5:


//--------------------- .nv.compat                --------------------------
	.section	.nv.compat,"",@"SHT_CUDA_COMPAT_INFO"
	.align	4
        /*0000*/ 	.byte	0x02, 0x09, 0x00, 0x00, 0x02, 0x02, 0x01, 0x00, 0x02, 0x05, 0x05, 0x00, 0x03, 0x07, 0x01, 0x01
        /*0010*/ 	.byte	0x02, 0x03, 0x00, 0x00, 0x02, 0x06, 0x01, 0x00, 0x04, 0x0b, 0x08, 0x00, 0x09, 0x00, 0x00, 0x00
        /*0020*/ 	.byte	0x00, 0x00, 0x00, 0x00


//--------------------- .nv.info.default_function_kernel --------------------------
	.section	.nv.info.default_function_kernel,"",@"SHT_CUDA_INFO"
	.sectionflags	@""
	.align	4


	//----- nvinfo : EIATTR_CUDA_API_VERSION
	.align		4
        /*0000*/ 	.byte	0x04, 0x37
        /*0002*/ 	.short	(.L_7 - .L_6)
.L_6:
        /*0004*/ 	.word	0x00000082


	//----- nvinfo : EIATTR_KPARAM_INFO
	.align		4
.L_7:
        /*0008*/ 	.byte	0x04, 0x17
        /*000a*/ 	.short	(.L_9 - .L_8)
.L_8:
        /*000c*/ 	.word	0x00000000
        /*0010*/ 	.short	0x0001
        /*0012*/ 	.short	0x0008
        /*0014*/ 	.byte	0x00, 0xf5, 0x21, 0x00


	//----- nvinfo : EIATTR_KPARAM_INFO
	.align		4
.L_9:
        /*0018*/ 	.byte	0x04, 0x17
        /*001a*/ 	.short	(.L_11 - .L_10)
.L_10:
        /*001c*/ 	.word	0x00000000
        /*0020*/ 	.short	0x0000
        /*0022*/ 	.short	0x0000
        /*0024*/ 	.byte	0x00, 0xf5, 0x21, 0x00


	//----- nvinfo : EIATTR_SPARSE_MMA_MASK
	.align		4
.L_11:
        /*0028*/ 	.byte	0x03, 0x50
        /*002a*/ 	.short	0x0000


	//----- nvinfo : EIATTR_MAXREG_COUNT
	.align		4
        /*002c*/ 	.byte	0x03, 0x1b
        /*002e*/ 	.short	0x00ff


	//----- nvinfo : EIATTR_MERCURY_ISA_VERSION
	.align		4
        /*0030*/ 	.byte	0x03, 0x5f
        /*0032*/ 	.short	0x0101


	//----- nvinfo : EIATTR_VRC_CTA_INIT_COUNT
	.align		4
        /*0034*/ 	.byte	0x02, 0x4a
	.zero		1
	.zero		1


	//----- nvinfo : EIATTR_EXIT_INSTR_OFFSETS
	.align		4
        /*0038*/ 	.byte	0x04, 0x1c
        /*003a*/ 	.short	(.L_13 - .L_12)


	//   ....[0]....
.L_12:
        /*003c*/ 	.word	0x000001c0


	//----- nvinfo : EIATTR_MAX_THREADS
	.align		4
.L_13:
        /*0040*/ 	.byte	0x04, 0x05
        /*0042*/ 	.short	(.L_15 - .L_14)
.L_14:
        /*0044*/ 	.word	0x00000030
        /*0048*/ 	.word	0x00000001
        /*004c*/ 	.word	0x00000001


	//----- nvinfo : EIATTR_CBANK_PARAM_SIZE
	.align		4
.L_15:
        /*0050*/ 	.byte	0x03, 0x19
        /*0052*/ 	.short	0x0010


	//----- nvinfo : EIATTR_PARAM_CBANK
	.align		4
        /*0054*/ 	.byte	0x04, 0x0a
        /*0056*/ 	.short	(.L_17 - .L_16)
	.align		4
.L_16:
        /*0058*/ 	.word	index@(.nv.constant0.default_function_kernel)
        /*005c*/ 	.short	0x0380
        /*005e*/ 	.short	0x0010


	//----- nvinfo : EIATTR_SW_WAR
	.align		4
.L_17:
        /*0060*/ 	.byte	0x04, 0x36
        /*0062*/ 	.short	(.L_19 - .L_18)
.L_18:
        /*0064*/ 	.word	0x00000008
.L_19:


//--------------------- .nv.callgraph             --------------------------
	.section	.nv.callgraph,"",@"SHT_CUDA_CALLGRAPH"
	.align	4
	.sectionentsize	8
	.align		4
        /*0000*/ 	.word	0x00000000
	.align		4
        /*0004*/ 	.word	0xffffffff
	.align		4
        /*0008*/ 	.word	0x00000000
	.align		4
        /*000c*/ 	.word	0xfffffffe
	.align		4
        /*0010*/ 	.word	0x00000000
	.align		4
        /*0014*/ 	.word	0xfffffffd
	.align		4
        /*0018*/ 	.word	0x00000000
	.align		4
        /*001c*/ 	.word	0xfffffffc


//--------------------- .text.default_function_kernel --------------------------
	.section	.text.default_function_kernel,"ax",@progbits
	.align	128
        .global         default_function_kernel
        .type           default_function_kernel,@function
        .size           default_function_kernel,(.L_x_1 - default_function_kernel)
        .other          default_function_kernel,@"STO_CUDA_ENTRY STV_DEFAULT"
default_function_kernel:
.text.default_function_kernel:
[----:B------:R-:W-:Y:S01]  /*0000*/  LDC R1, c[0x0][0x37c] ;  /* 0x0000df00ff017b82 */ /* 0x000fe20000000800 */
[----:B------:R-:W0:Y:S01]  /*0010*/  S2R R7, SR_CTAID.X ;  /* 0x0000000000077919 */ /* 0x000e220000002500 */
[----:B------:R-:W1:Y:S01]  /*0020*/  LDCU.64 UR4, c[0x0][0x358] ;  /* 0x00006b00ff0477ac */ /* 0x000e620008000a00 */
[----:B------:R-:W2:Y:S01]  /*0030*/  S2R R6, SR_TID.X ;  /* 0x0000000000067919 */ /* 0x000ea20000002100 */
[----:B0-----:R-:W-:Y:S02]  /*0040*/  LOP3.LUT R2, R7, 0x1, RZ, 0xc0, !PT ;  /* 0x0000000107027812 */ /* 0x001fe400078ec0ff */
[----:B------:R-:W-:Y:S02]  /*0050*/  SHF.R.U32.HI R0, RZ, 0x2, R7 ;  /* 0x00000002ff007819 */ /* 0x000fe40000011607 */
[----:B------:R-:W-:Y:S02]  /*0060*/  ISETP.NE.U32.AND P0, PT, R2, 0x1, PT ;  /* 0x000000010200780c */ /* 0x000fe40003f05070 */
[----:B--2---:R-:W-:-:S02]  /*0070*/  LOP3.LUT R3, R6, 0x7, RZ, 0xc0, !PT ;  /* 0x0000000706037812 */ /* 0x004fc400078ec0ff */
[----:B------:R-:W-:-:S03]  /*0080*/  SHF.R.U32.HI R5, RZ, 0x1, R6 ;  /* 0x00000001ff057819 */ /* 0x000fc60000011606 */
[----:B------:R-:W-:Y:S01]  /*0090*/  IMAD R4, R0, 0x30, R3 ;  /* 0x0000003000047824 */ /* 0x000fe200078e0203 */
[----:B------:R-:W-:Y:S01]  /*00a0*/  LOP3.LUT R5, R5, 0x18, RZ, 0xc0, !PT ;  /* 0x0000001805057812 */ /* 0x000fe200078ec0ff */
[----:B------:R-:W0:Y:S01]  /*00b0*/  LDC.64 R2, c[0x0][0x388] ;  /* 0x0000e200ff027b82 */ /* 0x000e220000000a00 */
[----:B------:R-:W-:Y:S02]  /*00c0*/  IMAD.SHL.U32 R0, R6, 0x10000000, RZ ;  /* 0x1000000006007824 */ /* 0x000fe400078e00ff */
[----:B------:R-:W-:Y:S02]  /*00d0*/  VIADD R8, R4, 0x18 ;  /* 0x0000001804087836 */ /* 0x000fe40000000000 */
[----:B------:R-:W-:Y:S01]  /*00e0*/  @P0 IMAD.MOV R8, RZ, RZ, R4 ;  /* 0x000000ffff080224 */ /* 0x000fe200078e0204 */
[----:B------:R-:W-:Y:S01]  /*00f0*/  SHF.R.S32.HI R4, RZ, 0x1f, R0 ;  /* 0x0000001fff047819 */ /* 0x000fe20000011400 */
[----:B------:R-:W-:-:S03]  /*0100*/  IMAD.SHL.U32 R0, R7, 0x40000000, RZ ;  /* 0x4000000007007824 */ /* 0x000fc600078e00ff */
[----:B------:R-:W-:Y:S02]  /*0110*/  LOP3.LUT R4, R4, 0x6c0, RZ, 0xc0, !PT ;  /* 0x000006c004047812 */ /* 0x000fe400078ec0ff */
[----:B------:R-:W-:Y:S02]  /*0120*/  SHF.R.S32.HI R0, RZ, 0x1f, R0 ;  /* 0x0000001fff007819 */ /* 0x000fe40000011400 */
[----:B------:R-:W-:Y:S02]  /*0130*/  IADD3 R5, PT, PT, R4, R8, R5 ;  /* 0x0000000804057210 */ /* 0x000fe40007ffe005 */
[----:B------:R-:W-:-:S05]  /*0140*/  LOP3.LUT R0, R0, 0xd80, RZ, 0xc0, !PT ;  /* 0x00000d8000007812 */ /* 0x000fca00078ec0ff */
[----:B------:R-:W-:-:S04]  /*0150*/  IMAD.IADD R5, R0, 0x1, R5 ;  /* 0x0000000100057824 */ /* 0x000fc800078e0205 */
[----:B0-----:R-:W-:Y:S02]  /*0160*/  IMAD.WIDE.U32 R2, R5, 0x4, R2 ;  /* 0x0000000405027825 */ /* 0x001fe400078e0002 */
[----:B------:R-:W0:Y:S04]  /*0170*/  LDC.64 R4, c[0x0][0x380] ;  /* 0x0000e000ff047b82 */ /* 0x000e280000000a00 */
[----:B-1----:R-:W2:Y:S01]  /*0180*/  LDG.E.CONSTANT R3, desc[UR4][R2.64] ;  /* 0x0000000402037981 */ /* 0x002ea2000c1e9900 */
[----:B------:R-:W-:-:S04]  /*0190*/  IMAD R7, R7, 0x30, R6 ;  /* 0x0000003007077824 */ /* 0x000fc800078e0206 */
[----:B0-----:R-:W-:-:S05]  /*01a0*/  IMAD.WIDE.U32 R4, R7, 0x4, R4 ;  /* 0x0000000407047825 */ /* 0x001fca00078e0004 */
[----:B--2---:R-:W-:Y:S01]  /*01b0*/  STG.E desc[UR4][R4.64], R3 ;  /* 0x0000000304007986 */ /* 0x004fe2000c101904 */
[----:B------:R-:W-:Y:S05]  /*01c0*/  EXIT ;  /* 0x000000000000794d */ /* 0x000fea0003800000 */
.L_x_0:
[----:B------:R-:W-:-:S00]  /*01d0*/  BRA `(.L_x_0) ;  /* 0xfffffffc00fc7947 */ /* 0x000fc0000383ffff */
[----:B------:R-:W-:-:S00]  /*01e0*/  NOP ;  /* 0x0000000000007918 */ /* 0x000fc00000000000 */
        /* <DEDUP_REMOVED lines=9> */
.L_x_1:


//--------------------- .nv.shared.reserved.0     --------------------------
	.section	.nv.shared.reserved.0,"aw",@nobits
	.weak		__nv_reservedSMEM_offset_0_alias
	.size		__nv_reservedSMEM_offset_0_alias, 0, 64
	.other		__nv_reservedSMEM_offset_0_alias,@"STO_CUDA_RESERVED_SHARED STV_DEFAULT"
__nv_reservedSMEM_offset_0_alias:
	.zero		0
	.zero		64


//--------------------- .nv.constant0.default_function_kernel --------------------------
	.section	.nv.constant0.default_function_kernel,"a",@progbits
	.sectionflags	@""
	.align	4
.nv.constant0.default_function_kernel:
	.zero		912


//--------------------- SYMBOLS --------------------------

	.type		.nv.reservedSmem.offset0,@object
	.size		.nv.reservedSmem.offset0,0x4
